//
// Generated by NVIDIA NVVM Compiler
//
// Compiler Build ID: CL-36424714
// Cuda compilation tools, release 13.0, V13.0.88
// Based on NVVM 20.0.0
//

.version 9.0
.target sm_100
.address_size 64

	// .globl	transform
.global .align 4 .b8 precalc_xorwow_matrix[102400];
.global .align 4 .b8 precalc_xorwow_offset_matrix[102400];
.global .align 4 .b8 mrg32k3aM1[2304];
.global .align 4 .b8 mrg32k3aM2[2304];
.global .align 4 .b8 mrg32k3aM1SubSeq[2016];
.global .align 4 .b8 mrg32k3aM2SubSeq[2016];
.global .align 4 .b8 mrg32k3aM1Seq[2304];
.global .align 4 .b8 mrg32k3aM2Seq[2304];
.const .align 8 .b8 __cr_lgamma_table[72];

.visible .entry transform(
	.param .u64 .ptr .align 1 transform_param_0,
	.param .u64 .ptr .align 1 transform_param_1,
	.param .u64 .ptr .align 1 transform_param_2,
	.param .u64 .ptr .align 1 transform_param_3
)
{
	.reg .pred 	%p<6>;
	.reg .b32 	%r<16>;
	.reg .b64 	%rd<16>;

	ld.param.u64 	%rd5, [transform_param_0];
	ld.param.u64 	%rd6, [transform_param_1];
	ld.param.u64 	%rd7, [transform_param_2];
	ld.param.u64 	%rd8, [transform_param_3];
	cvta.to.global.u64 	%rd1, %rd8;
	mov.u32 	%r6, %ctaid.x;
	mov.u32 	%r1, %ntid.x;
	mov.u32 	%r7, %tid.x;
	mad.lo.s32 	%r15, %r6, %r1, %r7;
	setp.gt.s32 	%p1, %r15, 0;
	@%p1 bra 	$L__BB0_7;
	mov.u32 	%r8, %nctaid.x;
	mul.lo.s32 	%r3, %r1, %r8;
	cvta.to.global.u64 	%rd2, %rd5;
	cvta.to.global.u64 	%rd3, %rd6;
	cvta.to.global.u64 	%rd4, %rd7;
$L__BB0_2:
	mul.wide.s32 	%rd9, %r15, 4;
	add.s64 	%rd10, %rd2, %rd9;
	ld.global.u32 	%r9, [%rd10];
	and.b32  	%r10, %r9, 1;
	setp.eq.b32 	%p2, %r10, 1;
	@%p2 bra 	$L__BB0_4;
	add.s64 	%rd14, %rd4, %rd9;
	mov.b32 	%r14, 0;
	st.global.u32 	[%rd14], %r14;
	add.s64 	%rd15, %rd1, %rd9;
	st.global.u32 	[%rd15], %r14;
	bra.uni 	$L__BB0_6;
$L__BB0_4:
	ld.global.u32 	%r11, [%rd3];
	and.b32  	%r12, %r11, 1;
	setp.eq.b32 	%p3, %r12, 1;
	not.pred 	%p4, %p3;
	@%p4 bra 	$L__BB0_6;
	add.s64 	%rd12, %rd1, %rd9;
	mov.b32 	%r13, 1;
	st.global.u32 	[%rd12], %r13;
$L__BB0_6:
	add.s32 	%r15, %r15, %r3;
	setp.lt.s32 	%p5, %r15, 1;
	@%p5 bra 	$L__BB0_2;
$L__BB0_7:
	ret;

}


// ===== COMPILED SASS (sm_100) =====

	.target	sm_100

	.elftype	@"ET_EXEC"


//--------------------- .note.nv.tkinfo           --------------------------
	.section	.note.nv.tkinfo,"",@"SHT_NOTE"
	.sectionflags	@"SHF_NOTE_NV_TKINFO"
	.tkinfo
        /*0018*/ 	.word	0x00000002
        /*0030*/ 	.string	""
        /*0030*/ 	.string	"ptxas"
        /*0030*/ 	.string	"Cuda compilation tools, release 13.0, V13.0.88"
        /*0030*/ 	.string	"Build cuda_13.0.r13.0/compiler.36424714_0"
        /*0030*/ 	.string	"-arch sm_100 -m 64 "



//--------------------- .note.nv.cuinfo           --------------------------
	.section	.note.nv.cuinfo,"",@"SHT_NOTE"
	.sectionflags	@"SHF_NOTE_NV_CUINFO"
        /*0018*/ 	.short	0x0002
        /*001a*/ 	.short	0x0064
        /*001c*/ 	.short	0x0082
	.zero		2


//--------------------- .nv.info                  --------------------------
	.section	.nv.info,"",@"SHT_CUDA_INFO"
	.align	4


	//----- nvinfo : EIATTR_REGCOUNT
	.align		4
        /*0000*/ 	.byte	0x04, 0x2f
        /*0002*/ 	.short	(.L_10 - .L_9)
	.align		4
.L_9:
        /*0004*/ 	.word	index@(transform)
        /*0008*/ 	.word	0x00000010


	//----- nvinfo : EIATTR_FRAME_SIZE
	.align		4
.L_10:
        /*000c*/ 	.byte	0x04, 0x11
        /*000e*/ 	.short	(.L_12 - .L_11)
	.align		4
.L_11:
        /*0010*/ 	.word	index@(transform)
        /*0014*/ 	.word	0x00000000


	//----- nvinfo : EIATTR_MIN_STACK_SIZE
	.align		4
.L_12:
        /*0018*/ 	.byte	0x04, 0x12
        /*001a*/ 	.short	(.L_14 - .L_13)
	.align		4
.L_13:
        /*001c*/ 	.word	index@(transform)
        /*0020*/ 	.word	0x00000000
.L_14:


//--------------------- .nv.compat                --------------------------
	.section	.nv.compat,"",@"SHT_CUDA_COMPAT_INFO"
	.align	4
        /*0000*/ 	.byte	0x02, 0x09, 0x00, 0x00, 0x02, 0x02, 0x01, 0x00, 0x02, 0x05, 0x05, 0x00, 0x03, 0x07, 0x01, 0x01
        /*0010*/ 	.byte	0x02, 0x03, 0x00, 0x00, 0x02, 0x06, 0x01, 0x00, 0x04, 0x0b, 0x08, 0x00, 0x09, 0x00, 0x00, 0x00
        /*0020*/ 	.byte	0x00, 0x00, 0x00, 0x00


//--------------------- .nv.info.transform        --------------------------
	.section	.nv.info.transform,"",@"SHT_CUDA_INFO"
	.sectionflags	@""
	.align	4


	//----- nvinfo : EIATTR_CUDA_API_VERSION
	.align		4
        /*0000*/ 	.byte	0x04, 0x37
        /*0002*/ 	.short	(.L_16 - .L_15)
.L_15:
        /*0004*/ 	.word	0x00000082


	//----- nvinfo : EIATTR_KPARAM_INFO
	.align		4
.L_16:
        /*0008*/ 	.byte	0x04, 0x17
        /*000a*/ 	.short	(.L_18 - .L_17)
.L_17:
        /*000c*/ 	.word	0x00000000
        /*0010*/ 	.short	0x0003
        /*0012*/ 	.short	0x0018
        /*0014*/ 	.byte	0x00, 0xf5, 0x21, 0x00


	//----- nvinfo : EIATTR_KPARAM_INFO
	.align		4
.L_18:
        /*0018*/ 	.byte	0x04, 0x17
        /*001a*/ 	.short	(.L_20 - .L_19)
.L_19:
        /*001c*/ 	.word	0x00000000
        /*0020*/ 	.short	0x0002
        /*0022*/ 	.short	0x0010
        /*0024*/ 	.byte	0x00, 0xf5, 0x21, 0x00


	//----- nvinfo : EIATTR_KPARAM_INFO
	.align		4
.L_20:
        /*0028*/ 	.byte	0x04, 0x17
        /*002a*/ 	.short	(.L_22 - .L_21)
.L_21:
        /*002c*/ 	.word	0x00000000
        /*0030*/ 	.short	0x0001
        /*0032*/ 	.short	0x0008
        /*0034*/ 	.byte	0x00, 0xf5, 0x21, 0x00


	//----- nvinfo : EIATTR_KPARAM_INFO
	.align		4
.L_22:
        /*0038*/ 	.byte	0x04, 0x17
        /*003a*/ 	.short	(.L_24 - .L_23)
.L_23:
        /*003c*/ 	.word	0x00000000
        /*0040*/ 	.short	0x0000
        /*0042*/ 	.short	0x0000
        /*0044*/ 	.byte	0x00, 0xf5, 0x21, 0x00


	//----- nvinfo : EIATTR_SPARSE_MMA_MASK
	.align		4
.L_24:
        /*0048*/ 	.byte	0x03, 0x50
        /*004a*/ 	.short	0x0000


	//----- nvinfo : EIATTR_MAXREG_COUNT
	.align		4
        /*004c*/ 	.byte	0x03, 0x1b
        /*004e*/ 	.short	0x00ff


	//----- nvinfo : EIATTR_MERCURY_ISA_VERSION
	.align		4
        /*0050*/ 	.byte	0x03, 0x5f
        /*0052*/ 	.short	0x0101


	//----- nvinfo : EIATTR_VRC_CTA_INIT_COUNT
	.align		4
        /*0054*/ 	.byte	0x02, 0x4a
	.zero		1
	.zero		1


	//----- nvinfo : EIATTR_EXIT_INSTR_OFFSETS
	.align		4
        /*0058*/ 	.byte	0x04, 0x1c
        /*005a*/ 	.short	(.L_26 - .L_25)


	//   ....[0]....
.L_25:
        /*005c*/ 	.word	0x00000060


	//   ....[1]....
        /*0060*/ 	.word	0x00000240


	//----- nvinfo : EIATTR_CRS_STACK_SIZE
	.align		4
.L_26:
        /*0064*/ 	.byte	0x04, 0x1e
        /*0066*/ 	.short	(.L_28 - .L_27)
.L_27:
        /*0068*/ 	.word	0x00000000


	//----- nvinfo : EIATTR_CBANK_PARAM_SIZE
	.align		4
.L_28:
        /*006c*/ 	.byte	0x03, 0x19
        /*006e*/ 	.short	0x0020


	//----- nvinfo : EIATTR_PARAM_CBANK
	.align		4
        /*0070*/ 	.byte	0x04, 0x0a
        /*0072*/ 	.short	(.L_30 - .L_29)
	.align		4
.L_29:
        /*0074*/ 	.word	index@(.nv.constant0.transform)
        /*0078*/ 	.short	0x0380
        /*007a*/ 	.short	0x0020


	//----- nvinfo : EIATTR_SW_WAR
	.align		4
.L_30:
        /*007c*/ 	.byte	0x04, 0x36
        /*007e*/ 	.short	(.L_32 - .L_31)
.L_31:
        /*0080*/ 	.word	0x00000008
.L_32:


//--------------------- .nv.callgraph             --------------------------
	.section	.nv.callgraph,"",@"SHT_CUDA_CALLGRAPH"
	.align	4
	.sectionentsize	8
	.align		4
        /*0000*/ 	.word	0x00000000
	.align		4
        /*0004*/ 	.word	0xffffffff
	.align		4
        /*0008*/ 	.word	0x00000000
	.align		4
        /*000c*/ 	.word	0xfffffffe
	.align		4
        /*0010*/ 	.word	0x00000000
	.align		4
        /*0014*/ 	.word	0xfffffffd
	.align		4
        /*0018*/ 	.word	0x00000000
	.align		4
        /*001c*/ 	.word	0xfffffffc


//--------------------- .nv.constant4             --------------------------
	.section	.nv.constant4,"a",@progbits
	.align	8
	.align		8
.nv.constant4:
        /*0000*/ 	.dword	precalc_xorwow_matrix
	.align		8
        /*0008*/ 	.dword	precalc_xorwow_offset_matrix
	.align		8
        /*0010*/ 	.dword	mrg32k3aM1
	.align		8
        /*0018*/ 	.dword	mrg32k3aM2
	.align		8
        /*0020*/ 	.dword	mrg32k3aM1SubSeq
	.align		8
        /*0028*/ 	.dword	mrg32k3aM2SubSeq
	.align		8
        /*0030*/ 	.dword	mrg32k3aM1Seq
	.align		8
        /*0038*/ 	.dword	mrg32k3aM2Seq


//--------------------- .nv.constant3             --------------------------
	.section	.nv.constant3,"a",@progbits
	.align	8
.nv.constant3:
	.type		__cr_lgamma_table,@object
	.size		__cr_lgamma_table,(.L_8 - __cr_lgamma_table)
__cr_lgamma_table:
        /*0000*/ 	.byte	0x00, 0x00, 0x00, 0x00, 0x00, 0x00, 0x00, 0x00, 0x00, 0x00, 0x00, 0x00, 0x00, 0x00, 0x00, 0x00
        /*0010*/ 	.byte	0xef, 0x39, 0xfa, 0xfe, 0x42, 0x2e, 0xe6, 0x3f, 0x02, 0x20, 0x2a, 0xfa, 0x0b, 0xab, 0xfc, 0x3f
        /*0020*/ 	.byte	0xf9, 0x2c, 0x92, 0x7c, 0xa7, 0x6c, 0x09, 0x40, 0xc9, 0x79, 0x44, 0x3c, 0x64, 0x26, 0x13, 0x40
        /*0030*/ 	.byte	0xca, 0x01, 0xcf, 0x3a, 0x27, 0x51, 0x1a, 0x40, 0x30, 0xcc, 0x2d, 0xf3, 0xe1, 0x0c, 0x21, 0x40
        /*0040*/ 	.byte	0x0d, 0xb7, 0xfc, 0x82, 0x8e, 0x35, 0x25, 0x40
.L_8:


//--------------------- .text.transform           --------------------------
	.section	.text.transform,"ax",@progbits
	.align	128
        .global         transform
        .type           transform,@function
        .size           transform,(.L_x_4 - transform)
        .other          transform,@"STO_CUDA_ENTRY STV_DEFAULT"
transform:
.text.transform:
[----:B------:R-:W-:Y:S01]  /*0000*/  LDC R1, c[0x0][0x37c] ;  /* 0x0000df00ff017b82 */ /* 0x000fe20000000800 */
[----:B------:R-:W0:Y:S07]  /*0010*/  S2R R0, SR_TID.X ;  /* 0x0000000000007919 */ /* 0x000e2e0000002100 */
[----:B------:R-:W0:Y:S08]  /*0020*/  S2UR UR4, SR_CTAID.X ;  /* 0x00000000000479c3 */ /* 0x000e300000002500 */
[----:B------:R-:W0:Y:S02]  /*0030*/  LDC R11, c[0x0][0x360] ;  /* 0x0000d800ff0b7b82 */ /* 0x000e240000000800 */
[----:B0-----:R-:W-:-:S05]  /*0040*/  IMAD R0, R11, UR4, R0 ;  /* 0x000000040b007c24 */ /* 0x001fca000f8e0200 */
[----:B------:R-:W-:-:S13]  /*0050*/  ISETP.GT.AND P0, PT, R0, RZ, PT ;  /* 0x000000ff0000720c */ /* 0x000fda0003f04270 */
[----:B------:R-:W-:Y:S05]  /*0060*/  @P0 EXIT ;  /* 0x000000000000094d */ /* 0x000fea0003800000 */
[----:B------:R-:W0:Y:S01]  /*0070*/  LDC.64 R2, c[0x0][0x380] ;  /* 0x0000e000ff027b82 */ /* 0x000e220000000a00 */
[----:B------:R-:W1:Y:S01]  /*0080*/  LDCU UR4, c[0x0][0x370] ;  /* 0x00006e00ff0477ac */ /* 0x000e620008000800 */
[----:B------:R-:W2:Y:S01]  /*0090*/  LDCU.64 UR6, c[0x0][0x358] ;  /* 0x00006b00ff0677ac */ /* 0x000ea20008000a00 */
[----:B-1----:R-:W-:-:S07]  /*00a0*/  IMAD R11, R11, UR4, RZ ;  /* 0x000000040b0b7c24 */ /* 0x002fce000f8e02ff */
.L_x_2:
[----:B0-----:R-:W-:Y:S01]  /*00b0*/  IMAD.WIDE R4, R0, 0x4, R2 ;  /* 0x0000000400047825 */ /* 0x001fe200078e0202 */
[----:B-1----:R-:W0:Y:S05]  /*00c0*/  LDC.64 R6, c[0x0][0x390] ;  /* 0x0000e400ff067b82 */ /* 0x002e2a0000000a00 */
[----:B--2---:R-:W2:Y:S01]  /*00d0*/  LDG.E R4, desc[UR6][R4.64] ;  /* 0x0000000604047981 */ /* 0x004ea2000c1e1900 */
[-C--:B------:R-:W-:Y:S01]  /*00e0*/  MOV R13, R0.reuse ;  /* 0x00000000000d7202 */ /* 0x080fe20000000f00 */
[----:B------:R-:W-:Y:S01]  /*00f0*/  BSSY.RECONVERGENT B0, `(.L_x_0) ;  /* 0x0000013000007945 */ /* 0x000fe20003800200 */
[----:B------:R-:W1:Y:S01]  /*0100*/  LDC.64 R8, c[0x0][0x398] ;  /* 0x0000e600ff087b82 */ /* 0x000e620000000a00 */
[----:B------:R-:W-:-:S04]  /*0110*/  IADD3 R0, PT, PT, R11, R0, RZ ;  /* 0x000000000b007210 */ /* 0x000fc80007ffe0ff */
[----:B------:R-:W-:Y:S02]  /*0120*/  ISETP.GE.AND P0, PT, R0, 0x1, PT ;  /* 0x000000010000780c */ /* 0x000fe40003f06270 */
[----:B--2---:R-:W-:-:S04]  /*0130*/  LOP3.LUT R10, R4, 0x1, RZ, 0xc0, !PT ;  /* 0x00000001040a7812 */ /* 0x004fc800078ec0ff */
[----:B------:R-:W-:-:S13]  /*0140*/  ISETP.NE.U32.AND P1, PT, R10, 0x1, PT ;  /* 0x000000010a00780c */ /* 0x000fda0003f25070 */
[----:B0-----:R-:W-:-:S04]  /*0150*/  @P1 IMAD.WIDE R6, R13, 0x4, R6 ;  /* 0x000000040d061825 */ /* 0x001fc800078e0206 */
[----:B-1----:R-:W-:Y:S01]  /*0160*/  @P1 IMAD.WIDE R8, R13, 0x4, R8 ;  /* 0x000000040d081825 */ /* 0x002fe200078e0208 */
[----:B------:R0:W-:Y:S04]  /*0170*/  @P1 STG.E desc[UR6][R6.64], RZ ;  /* 0x000000ff06001986 */ /* 0x0001e8000c101906 */
[----:B------:R0:W-:Y:S01]  /*0180*/  @P1 STG.E desc[UR6][R8.64], RZ ;  /* 0x000000ff08001986 */ /* 0x0001e2000c101906 */
[----:B------:R-:W-:Y:S05]  /*0190*/  @P1 BRA `(.L_x_1) ;  /* 0x0000000000201947 */ /* 0x000fea0003800000 */
[----:B------:R-:W1:Y:S02]  /*01a0*/  LDC.64 R4, c[0x0][0x388] ;  /* 0x0000e200ff047b82 */ /* 0x000e640000000a00 */
[----:B-1----:R-:W0:Y:S02]  /*01b0*/  LDG.E R4, desc[UR6][R4.64] ;  /* 0x0000000604047981 */ /* 0x002e24000c1e1900 */
[----:B0-----:R-:W-:-:S04]  /*01c0*/  LOP3.LUT R6, R4, 0x1, RZ, 0xc0, !PT ;  /* 0x0000000104067812 */ /* 0x001fc800078ec0ff */
[----:B------:R-:W-:-:S13]  /*01d0*/  ISETP.NE.U32.AND P1, PT, R6, 0x1, PT ;  /* 0x000000010600780c */ /* 0x000fda0003f25070 */
[----:B------:R-:W0:Y:S01]  /*01e0*/  @!P1 LDC.64 R6, c[0x0][0x398] ;  /* 0x0000e600ff069b82 */ /* 0x000e220000000a00 */
[----:B------:R-:W-:Y:S01]  /*01f0*/  @!P1 MOV R9, 0x1 ;  /* 0x0000000100099802 */ /* 0x000fe20000000f00 */
[----:B0-----:R-:W-:-:S05]  /*0200*/  @!P1 IMAD.WIDE R6, R13, 0x4, R6 ;  /* 0x000000040d069825 */ /* 0x001fca00078e0206 */
[----:B------:R1:W-:Y:S02]  /*0210*/  @!P1 STG.E desc[UR6][R6.64], R9 ;  /* 0x0000000906009986 */ /* 0x0003e4000c101906 */
.L_x_1:
[----:B------:R-:W-:Y:S05]  /*0220*/  BSYNC.RECONVERGENT B0 ;  /* 0x0000000000007941 */ /* 0x000fea0003800200 */
.L_x_0:
[----:B------:R-:W-:Y:S05]  /*0230*/  @!P0 BRA `(.L_x_2) ;  /* 0xfffffffc009c8947 */ /* 0x000fea000383ffff */
[----:B------:R-:W-:Y:S05]  /*0240*/  EXIT ;  /* 0x000000000000794d */ /* 0x000fea0003800000 */
.L_x_3:
[----:B------:R-:W-:-:S00]  /*0250*/  BRA `(.L_x_3) ;  /* 0xfffffffc00fc7947 */ /* 0x000fc0000383ffff */
[----:B------:R-:W-:-:S00]  /*0260*/  NOP ;  /* 0x0000000000007918 */ /* 0x000fc00000000000 */
        /* <DEDUP_REMOVED lines=9> */
.L_x_4:


//--------------------- .nv.global.init           --------------------------
	.section	.nv.global.init,"aw",@progbits
	.align	4
.nv.global.init:
	.type		mrg32k3aM1SubSeq,@object
	.size		mrg32k3aM1SubSeq,(mrg32k3aM2SubSeq - mrg32k3aM1SubSeq)
mrg32k3aM1SubSeq:
        /*0000*/ 	.byte	0x0b, 0xcc, 0xee, 0x04, 0x73, 0x29, 0x8b, 0x6f, 0xf6, 0x53, 0x03, 0xf6, 0x23, 0xf6, 0xea, 0xda
        /* <DEDUP_REMOVED lines=125> */
	.type		mrg32k3aM2SubSeq,@object
	.size		mrg32k3aM2SubSeq,(mrg32k3aM1 - mrg32k3aM2SubSeq)
mrg32k3aM2SubSeq:
        /* <DEDUP_REMOVED lines=126> */
	.type		mrg32k3aM1,@object
	.size		mrg32k3aM1,(mrg32k3aM1Seq - mrg32k3aM1)
mrg32k3aM1:
        /* <DEDUP_REMOVED lines=144> */
	.type		mrg32k3aM1Seq,@object
	.size		mrg32k3aM1Seq,(mrg32k3aM2 - mrg32k3aM1Seq)
mrg32k3aM1Seq:
        /* <DEDUP_REMOVED lines=144> */
	.type		mrg32k3aM2,@object
	.size		mrg32k3aM2,(mrg32k3aM2Seq - mrg32k3aM2)
mrg32k3aM2:
        /* <DEDUP_REMOVED lines=144> */
	.type		mrg32k3aM2Seq,@object
	.size		mrg32k3aM2Seq,(precalc_xorwow_matrix - mrg32k3aM2Seq)
mrg32k3aM2Seq:
        /* <DEDUP_REMOVED lines=144> */
	.type		precalc_xorwow_matrix,@object
	.size		precalc_xorwow_matrix,(precalc_xorwow_offset_matrix - precalc_xorwow_matrix)
precalc_xorwow_matrix:
        /* <DEDUP_REMOVED lines=6400> */
	.type		precalc_xorwow_offset_matrix,@object
	.size		precalc_xorwow_offset_matrix,(.L_1 - precalc_xorwow_offset_matrix)
precalc_xorwow_offset_matrix:
        /* <DEDUP_REMOVED lines=6400> */
.L_1:


//--------------------- .nv.shared.reserved.0     --------------------------
	.section	.nv.shared.reserved.0,"aw",@nobits
	.weak		__nv_reservedSMEM_offset_0_alias
	.size		__nv_reservedSMEM_offset_0_alias, 0, 64
	.other		__nv_reservedSMEM_offset_0_alias,@"STO_CUDA_RESERVED_SHARED STV_DEFAULT"
__nv_reservedSMEM_offset_0_alias:
	.zero		0
	.zero		64


//--------------------- .nv.constant0.transform   --------------------------
	.section	.nv.constant0.transform,"a",@progbits
	.sectionflags	@""
	.align	4
.nv.constant0.transform:
	.zero		928


//--------------------- SYMBOLS --------------------------

	.type		.nv.reservedSmem.offset0,@object
	.size		.nv.reservedSmem.offset0,0x4
